//
// Generated by NVIDIA NVVM Compiler
//
// Compiler Build ID: CL-36424714
// Cuda compilation tools, release 13.0, V13.0.88
// Based on NVVM 20.0.0
//

.version 9.0
.target sm_100
.address_size 64

	// .globl	_Z14matrixMultiplyPfS_S_iii

.visible .entry _Z14matrixMultiplyPfS_S_iii(
	.param .u64 .ptr .align 1 _Z14matrixMultiplyPfS_S_iii_param_0,
	.param .u64 .ptr .align 1 _Z14matrixMultiplyPfS_S_iii_param_1,
	.param .u64 .ptr .align 1 _Z14matrixMultiplyPfS_S_iii_param_2,
	.param .u32 _Z14matrixMultiplyPfS_S_iii_param_3,
	.param .u32 _Z14matrixMultiplyPfS_S_iii_param_4,
	.param .u32 _Z14matrixMultiplyPfS_S_iii_param_5
)
{
	.reg .pred 	%p<13>;
	.reg .b32 	%r<41>;
	.reg .b32 	%f<68>;
	.reg .b64 	%rd<53>;

	ld.param.u64 	%rd7, [_Z14matrixMultiplyPfS_S_iii_param_0];
	ld.param.u64 	%rd8, [_Z14matrixMultiplyPfS_S_iii_param_1];
	ld.param.u64 	%rd6, [_Z14matrixMultiplyPfS_S_iii_param_2];
	ld.param.u32 	%r20, [_Z14matrixMultiplyPfS_S_iii_param_3];
	ld.param.u32 	%r18, [_Z14matrixMultiplyPfS_S_iii_param_4];
	ld.param.u32 	%r19, [_Z14matrixMultiplyPfS_S_iii_param_5];
	cvta.to.global.u64 	%rd1, %rd8;
	cvta.to.global.u64 	%rd2, %rd7;
	mov.u32 	%r21, %ctaid.y;
	mov.u32 	%r22, %ntid.y;
	mov.u32 	%r23, %tid.y;
	mad.lo.s32 	%r1, %r21, %r22, %r23;
	mov.u32 	%r24, %ctaid.x;
	mov.u32 	%r25, %ntid.x;
	mov.u32 	%r26, %tid.x;
	mad.lo.s32 	%r2, %r24, %r25, %r26;
	setp.ge.s32 	%p1, %r1, %r20;
	setp.ge.s32 	%p2, %r2, %r19;
	or.pred  	%p3, %p1, %p2;
	@%p3 bra 	$L__BB0_14;
	setp.lt.s32 	%p4, %r18, 1;
	mov.f32 	%f67, 0f00000000;
	@%p4 bra 	$L__BB0_13;
	mul.lo.s32 	%r3, %r18, %r1;
	and.b32  	%r4, %r18, 7;
	setp.lt.u32 	%p5, %r18, 8;
	mov.f32 	%f67, 0f00000000;
	mov.b32 	%r39, 0;
	@%p5 bra 	$L__BB0_5;
	and.b32  	%r39, %r18, 2147483640;
	neg.s32 	%r37, %r39;
	shl.b32 	%r7, %r19, 3;
	mul.wide.u32 	%rd9, %r3, 4;
	add.s64 	%rd10, %rd9, %rd2;
	add.s64 	%rd52, %rd10, 16;
	mov.f32 	%f67, 0f00000000;
	mul.wide.s32 	%rd13, %r19, 4;
	mov.u32 	%r36, %r2;
$L__BB0_4:
	.pragma "nounroll";
	ld.global.f32 	%f17, [%rd52+-16];
	mul.wide.s32 	%rd11, %r36, 4;
	add.s64 	%rd12, %rd1, %rd11;
	ld.global.f32 	%f18, [%rd12];
	fma.rn.f32 	%f19, %f17, %f18, %f67;
	ld.global.f32 	%f20, [%rd52+-12];
	add.s64 	%rd14, %rd12, %rd13;
	ld.global.f32 	%f21, [%rd14];
	fma.rn.f32 	%f22, %f20, %f21, %f19;
	ld.global.f32 	%f23, [%rd52+-8];
	add.s64 	%rd15, %rd14, %rd13;
	ld.global.f32 	%f24, [%rd15];
	fma.rn.f32 	%f25, %f23, %f24, %f22;
	ld.global.f32 	%f26, [%rd52+-4];
	add.s64 	%rd16, %rd15, %rd13;
	ld.global.f32 	%f27, [%rd16];
	fma.rn.f32 	%f28, %f26, %f27, %f25;
	ld.global.f32 	%f29, [%rd52];
	add.s64 	%rd17, %rd16, %rd13;
	ld.global.f32 	%f30, [%rd17];
	fma.rn.f32 	%f31, %f29, %f30, %f28;
	ld.global.f32 	%f32, [%rd52+4];
	add.s64 	%rd18, %rd17, %rd13;
	ld.global.f32 	%f33, [%rd18];
	fma.rn.f32 	%f34, %f32, %f33, %f31;
	ld.global.f32 	%f35, [%rd52+8];
	add.s64 	%rd19, %rd18, %rd13;
	ld.global.f32 	%f36, [%rd19];
	fma.rn.f32 	%f37, %f35, %f36, %f34;
	ld.global.f32 	%f38, [%rd52+12];
	add.s64 	%rd20, %rd19, %rd13;
	ld.global.f32 	%f39, [%rd20];
	fma.rn.f32 	%f67, %f38, %f39, %f37;
	add.s32 	%r37, %r37, 8;
	add.s32 	%r36, %r36, %r7;
	add.s64 	%rd52, %rd52, 32;
	setp.ne.s32 	%p6, %r37, 0;
	@%p6 bra 	$L__BB0_4;
$L__BB0_5:
	setp.eq.s32 	%p7, %r4, 0;
	@%p7 bra 	$L__BB0_13;
	and.b32  	%r13, %r18, 3;
	setp.lt.u32 	%p8, %r4, 4;
	@%p8 bra 	$L__BB0_8;
	add.s32 	%r28, %r39, %r3;
	mul.wide.u32 	%rd21, %r28, 4;
	add.s64 	%rd22, %rd2, %rd21;
	ld.global.f32 	%f41, [%rd22];
	mad.lo.s32 	%r29, %r39, %r19, %r2;
	mul.wide.s32 	%rd23, %r29, 4;
	add.s64 	%rd24, %rd1, %rd23;
	ld.global.f32 	%f42, [%rd24];
	fma.rn.f32 	%f43, %f41, %f42, %f67;
	cvt.u64.u32 	%rd25, %r3;
	cvt.u64.u32 	%rd26, %r39;
	add.s64 	%rd27, %rd26, %rd25;
	shl.b64 	%rd28, %rd27, 2;
	add.s64 	%rd29, %rd2, %rd28;
	ld.global.f32 	%f44, [%rd29+4];
	mul.wide.s32 	%rd30, %r19, 4;
	add.s64 	%rd31, %rd24, %rd30;
	ld.global.f32 	%f45, [%rd31];
	fma.rn.f32 	%f46, %f44, %f45, %f43;
	ld.global.f32 	%f47, [%rd29+8];
	add.s64 	%rd32, %rd31, %rd30;
	ld.global.f32 	%f48, [%rd32];
	fma.rn.f32 	%f49, %f47, %f48, %f46;
	ld.global.f32 	%f50, [%rd29+12];
	add.s64 	%rd33, %rd32, %rd30;
	ld.global.f32 	%f51, [%rd33];
	fma.rn.f32 	%f67, %f50, %f51, %f49;
	add.s32 	%r39, %r39, 4;
$L__BB0_8:
	setp.eq.s32 	%p9, %r13, 0;
	@%p9 bra 	$L__BB0_13;
	setp.eq.s32 	%p10, %r13, 1;
	@%p10 bra 	$L__BB0_11;
	add.s32 	%r30, %r39, %r3;
	mul.wide.u32 	%rd34, %r30, 4;
	add.s64 	%rd35, %rd2, %rd34;
	ld.global.f32 	%f53, [%rd35];
	mad.lo.s32 	%r31, %r39, %r19, %r2;
	mul.wide.s32 	%rd36, %r31, 4;
	add.s64 	%rd37, %rd1, %rd36;
	ld.global.f32 	%f54, [%rd37];
	fma.rn.f32 	%f55, %f53, %f54, %f67;
	cvt.u64.u32 	%rd38, %r3;
	cvt.u64.u32 	%rd39, %r39;
	add.s64 	%rd40, %rd39, %rd38;
	shl.b64 	%rd41, %rd40, 2;
	add.s64 	%rd42, %rd2, %rd41;
	ld.global.f32 	%f56, [%rd42+4];
	mul.wide.s32 	%rd43, %r19, 4;
	add.s64 	%rd44, %rd37, %rd43;
	ld.global.f32 	%f57, [%rd44];
	fma.rn.f32 	%f67, %f56, %f57, %f55;
	add.s32 	%r39, %r39, 2;
$L__BB0_11:
	and.b32  	%r32, %r18, 1;
	setp.eq.b32 	%p11, %r32, 1;
	not.pred 	%p12, %p11;
	@%p12 bra 	$L__BB0_13;
	add.s32 	%r33, %r39, %r3;
	mul.wide.u32 	%rd45, %r33, 4;
	add.s64 	%rd46, %rd2, %rd45;
	ld.global.f32 	%f58, [%rd46];
	mad.lo.s32 	%r34, %r39, %r19, %r2;
	mul.wide.s32 	%rd47, %r34, 4;
	add.s64 	%rd48, %rd1, %rd47;
	ld.global.f32 	%f59, [%rd48];
	fma.rn.f32 	%f67, %f58, %f59, %f67;
$L__BB0_13:
	mad.lo.s32 	%r35, %r19, %r1, %r2;
	cvta.to.global.u64 	%rd49, %rd6;
	mul.wide.s32 	%rd50, %r35, 4;
	add.s64 	%rd51, %rd49, %rd50;
	st.global.f32 	[%rd51], %f67;
$L__BB0_14:
	ret;

}
	// .globl	_Z4gemmPfS_S_iii
.visible .entry _Z4gemmPfS_S_iii(
	.param .u64 .ptr .align 1 _Z4gemmPfS_S_iii_param_0,
	.param .u64 .ptr .align 1 _Z4gemmPfS_S_iii_param_1,
	.param .u64 .ptr .align 1 _Z4gemmPfS_S_iii_param_2,
	.param .u32 _Z4gemmPfS_S_iii_param_3,
	.param .u32 _Z4gemmPfS_S_iii_param_4,
	.param .u32 _Z4gemmPfS_S_iii_param_5
)
{
	.reg .pred 	%p<13>;
	.reg .b32 	%r<41>;
	.reg .b32 	%f<68>;
	.reg .b64 	%rd<53>;

	ld.param.u64 	%rd7, [_Z4gemmPfS_S_iii_param_0];
	ld.param.u64 	%rd8, [_Z4gemmPfS_S_iii_param_1];
	ld.param.u64 	%rd6, [_Z4gemmPfS_S_iii_param_2];
	ld.param.u32 	%r20, [_Z4gemmPfS_S_iii_param_3];
	ld.param.u32 	%r18, [_Z4gemmPfS_S_iii_param_4];
	ld.param.u32 	%r19, [_Z4gemmPfS_S_iii_param_5];
	cvta.to.global.u64 	%rd1, %rd8;
	cvta.to.global.u64 	%rd2, %rd7;
	mov.u32 	%r21, %ctaid.y;
	mov.u32 	%r22, %ntid.y;
	mov.u32 	%r23, %tid.y;
	mad.lo.s32 	%r1, %r21, %r22, %r23;
	mov.u32 	%r24, %ctaid.x;
	mov.u32 	%r25, %ntid.x;
	mov.u32 	%r26, %tid.x;
	mad.lo.s32 	%r2, %r24, %r25, %r26;
	setp.ge.s32 	%p1, %r1, %r20;
	setp.ge.s32 	%p2, %r2, %r19;
	or.pred  	%p3, %p1, %p2;
	@%p3 bra 	$L__BB1_14;
	setp.lt.s32 	%p4, %r18, 1;
	mov.f32 	%f67, 0f00000000;
	@%p4 bra 	$L__BB1_13;
	mul.lo.s32 	%r3, %r18, %r1;
	and.b32  	%r4, %r18, 7;
	setp.lt.u32 	%p5, %r18, 8;
	mov.f32 	%f67, 0f00000000;
	mov.b32 	%r39, 0;
	@%p5 bra 	$L__BB1_5;
	and.b32  	%r39, %r18, 2147483640;
	neg.s32 	%r37, %r39;
	shl.b32 	%r7, %r19, 3;
	mul.wide.u32 	%rd9, %r3, 4;
	add.s64 	%rd10, %rd9, %rd2;
	add.s64 	%rd52, %rd10, 16;
	mov.f32 	%f67, 0f00000000;
	mul.wide.s32 	%rd13, %r19, 4;
	mov.u32 	%r36, %r2;
$L__BB1_4:
	.pragma "nounroll";
	ld.global.f32 	%f17, [%rd52+-16];
	mul.wide.s32 	%rd11, %r36, 4;
	add.s64 	%rd12, %rd1, %rd11;
	ld.global.f32 	%f18, [%rd12];
	fma.rn.f32 	%f19, %f17, %f18, %f67;
	ld.global.f32 	%f20, [%rd52+-12];
	add.s64 	%rd14, %rd12, %rd13;
	ld.global.f32 	%f21, [%rd14];
	fma.rn.f32 	%f22, %f20, %f21, %f19;
	ld.global.f32 	%f23, [%rd52+-8];
	add.s64 	%rd15, %rd14, %rd13;
	ld.global.f32 	%f24, [%rd15];
	fma.rn.f32 	%f25, %f23, %f24, %f22;
	ld.global.f32 	%f26, [%rd52+-4];
	add.s64 	%rd16, %rd15, %rd13;
	ld.global.f32 	%f27, [%rd16];
	fma.rn.f32 	%f28, %f26, %f27, %f25;
	ld.global.f32 	%f29, [%rd52];
	add.s64 	%rd17, %rd16, %rd13;
	ld.global.f32 	%f30, [%rd17];
	fma.rn.f32 	%f31, %f29, %f30, %f28;
	ld.global.f32 	%f32, [%rd52+4];
	add.s64 	%rd18, %rd17, %rd13;
	ld.global.f32 	%f33, [%rd18];
	fma.rn.f32 	%f34, %f32, %f33, %f31;
	ld.global.f32 	%f35, [%rd52+8];
	add.s64 	%rd19, %rd18, %rd13;
	ld.global.f32 	%f36, [%rd19];
	fma.rn.f32 	%f37, %f35, %f36, %f34;
	ld.global.f32 	%f38, [%rd52+12];
	add.s64 	%rd20, %rd19, %rd13;
	ld.global.f32 	%f39, [%rd20];
	fma.rn.f32 	%f67, %f38, %f39, %f37;
	add.s32 	%r37, %r37, 8;
	add.s32 	%r36, %r36, %r7;
	add.s64 	%rd52, %rd52, 32;
	setp.ne.s32 	%p6, %r37, 0;
	@%p6 bra 	$L__BB1_4;
$L__BB1_5:
	setp.eq.s32 	%p7, %r4, 0;
	@%p7 bra 	$L__BB1_13;
	and.b32  	%r13, %r18, 3;
	setp.lt.u32 	%p8, %r4, 4;
	@%p8 bra 	$L__BB1_8;
	add.s32 	%r28, %r39, %r3;
	mul.wide.u32 	%rd21, %r28, 4;
	add.s64 	%rd22, %rd2, %rd21;
	ld.global.f32 	%f41, [%rd22];
	mad.lo.s32 	%r29, %r39, %r19, %r2;
	mul.wide.s32 	%rd23, %r29, 4;
	add.s64 	%rd24, %rd1, %rd23;
	ld.global.f32 	%f42, [%rd24];
	fma.rn.f32 	%f43, %f41, %f42, %f67;
	cvt.u64.u32 	%rd25, %r3;
	cvt.u64.u32 	%rd26, %r39;
	add.s64 	%rd27, %rd26, %rd25;
	shl.b64 	%rd28, %rd27, 2;
	add.s64 	%rd29, %rd2, %rd28;
	ld.global.f32 	%f44, [%rd29+4];
	mul.wide.s32 	%rd30, %r19, 4;
	add.s64 	%rd31, %rd24, %rd30;
	ld.global.f32 	%f45, [%rd31];
	fma.rn.f32 	%f46, %f44, %f45, %f43;
	ld.global.f32 	%f47, [%rd29+8];
	add.s64 	%rd32, %rd31, %rd30;
	ld.global.f32 	%f48, [%rd32];
	fma.rn.f32 	%f49, %f47, %f48, %f46;
	ld.global.f32 	%f50, [%rd29+12];
	add.s64 	%rd33, %rd32, %rd30;
	ld.global.f32 	%f51, [%rd33];
	fma.rn.f32 	%f67, %f50, %f51, %f49;
	add.s32 	%r39, %r39, 4;
$L__BB1_8:
	setp.eq.s32 	%p9, %r13, 0;
	@%p9 bra 	$L__BB1_13;
	setp.eq.s32 	%p10, %r13, 1;
	@%p10 bra 	$L__BB1_11;
	add.s32 	%r30, %r39, %r3;
	mul.wide.u32 	%rd34, %r30, 4;
	add.s64 	%rd35, %rd2, %rd34;
	ld.global.f32 	%f53, [%rd35];
	mad.lo.s32 	%r31, %r39, %r19, %r2;
	mul.wide.s32 	%rd36, %r31, 4;
	add.s64 	%rd37, %rd1, %rd36;
	ld.global.f32 	%f54, [%rd37];
	fma.rn.f32 	%f55, %f53, %f54, %f67;
	cvt.u64.u32 	%rd38, %r3;
	cvt.u64.u32 	%rd39, %r39;
	add.s64 	%rd40, %rd39, %rd38;
	shl.b64 	%rd41, %rd40, 2;
	add.s64 	%rd42, %rd2, %rd41;
	ld.global.f32 	%f56, [%rd42+4];
	mul.wide.s32 	%rd43, %r19, 4;
	add.s64 	%rd44, %rd37, %rd43;
	ld.global.f32 	%f57, [%rd44];
	fma.rn.f32 	%f67, %f56, %f57, %f55;
	add.s32 	%r39, %r39, 2;
$L__BB1_11:
	and.b32  	%r32, %r18, 1;
	setp.eq.b32 	%p11, %r32, 1;
	not.pred 	%p12, %p11;
	@%p12 bra 	$L__BB1_13;
	add.s32 	%r33, %r39, %r3;
	mul.wide.u32 	%rd45, %r33, 4;
	add.s64 	%rd46, %rd2, %rd45;
	ld.global.f32 	%f58, [%rd46];
	mad.lo.s32 	%r34, %r39, %r19, %r2;
	mul.wide.s32 	%rd47, %r34, 4;
	add.s64 	%rd48, %rd1, %rd47;
	ld.global.f32 	%f59, [%rd48];
	fma.rn.f32 	%f67, %f58, %f59, %f67;
$L__BB1_13:
	mad.lo.s32 	%r35, %r19, %r1, %r2;
	cvta.to.global.u64 	%rd49, %rd6;
	mul.wide.s32 	%rd50, %r35, 4;
	add.s64 	%rd51, %rd49, %rd50;
	st.global.f32 	[%rd51], %f67;
$L__BB1_14:
	ret;

}


// ===== COMPILED SASS (sm_100) =====

	.target	sm_100

	.elftype	@"ET_EXEC"


//--------------------- .note.nv.tkinfo           --------------------------
	.section	.note.nv.tkinfo,"",@"SHT_NOTE"
	.sectionflags	@"SHF_NOTE_NV_TKINFO"
	.tkinfo
        /*0018*/ 	.word	0x00000002
        /*0030*/ 	.string	""
        /*0030*/ 	.string	"ptxas"
        /*0030*/ 	.string	"Cuda compilation tools, release 13.0, V13.0.88"
        /*0030*/ 	.string	"Build cuda_13.0.r13.0/compiler.36424714_0"
        /*0030*/ 	.string	"-arch sm_100 -m 64 "



//--------------------- .note.nv.cuinfo           --------------------------
	.section	.note.nv.cuinfo,"",@"SHT_NOTE"
	.sectionflags	@"SHF_NOTE_NV_CUINFO"
        /*0018*/ 	.short	0x0002
        /*001a*/ 	.short	0x0064
        /*001c*/ 	.short	0x0082
	.zero		2


//--------------------- .nv.info                  --------------------------
	.section	.nv.info,"",@"SHT_CUDA_INFO"
	.align	4


	//----- nvinfo : EIATTR_REGCOUNT
	.align		4
        /*0000*/ 	.byte	0x04, 0x2f
        /*0002*/ 	.short	(.L_1 - .L_0)
	.align		4
.L_0:
        /*0004*/ 	.word	index@(_Z14matrixMultiplyPfS_S_iii)
        /*0008*/ 	.word	0x00000020


	//----- nvinfo : EIATTR_FRAME_SIZE
	.align		4
.L_1:
        /*000c*/ 	.byte	0x04, 0x11
        /*000e*/ 	.short	(.L_3 - .L_2)
	.align		4
.L_2:
        /*0010*/ 	.word	index@(_Z14matrixMultiplyPfS_S_iii)
        /*0014*/ 	.word	0x00000000


	//----- nvinfo : EIATTR_REGCOUNT
	.align		4
.L_3:
        /*0018*/ 	.byte	0x04, 0x2f
        /*001a*/ 	.short	(.L_5 - .L_4)
	.align		4
.L_4:
        /*001c*/ 	.word	index@(_Z4gemmPfS_S_iii)
        /*0020*/ 	.word	0x00000020


	//----- nvinfo : EIATTR_FRAME_SIZE
	.align		4
.L_5:
        /*0024*/ 	.byte	0x04, 0x11
        /*0026*/ 	.short	(.L_7 - .L_6)
	.align		4
.L_6:
        /*0028*/ 	.word	index@(_Z4gemmPfS_S_iii)
        /*002c*/ 	.word	0x00000000


	//----- nvinfo : EIATTR_MIN_STACK_SIZE
	.align		4
.L_7:
        /*0030*/ 	.byte	0x04, 0x12
        /*0032*/ 	.short	(.L_9 - .L_8)
	.align		4
.L_8:
        /*0034*/ 	.word	index@(_Z4gemmPfS_S_iii)
        /*0038*/ 	.word	0x00000000


	//----- nvinfo : EIATTR_MIN_STACK_SIZE
	.align		4
.L_9:
        /*003c*/ 	.byte	0x04, 0x12
        /*003e*/ 	.short	(.L_11 - .L_10)
	.align		4
.L_10:
        /*0040*/ 	.word	index@(_Z14matrixMultiplyPfS_S_iii)
        /*0044*/ 	.word	0x00000000
.L_11:


//--------------------- .nv.compat                --------------------------
	.section	.nv.compat,"",@"SHT_CUDA_COMPAT_INFO"
	.align	4
        /*0000*/ 	.byte	0x02, 0x09, 0x00, 0x00, 0x02, 0x02, 0x01, 0x00, 0x02, 0x05, 0x05, 0x00, 0x03, 0x07, 0x01, 0x01
        /*0010*/ 	.byte	0x02, 0x03, 0x00, 0x00, 0x02, 0x06, 0x01, 0x00, 0x04, 0x0b, 0x08, 0x00, 0x09, 0x00, 0x00, 0x00
        /*0020*/ 	.byte	0x00, 0x00, 0x00, 0x00


//--------------------- .nv.info._Z4gemmPfS_S_iii --------------------------
	.section	.nv.info._Z4gemmPfS_S_iii,"",@"SHT_CUDA_INFO"
	.sectionflags	@""
	.align	4


	//----- nvinfo : EIATTR_CUDA_API_VERSION
	.align		4
        /*0000*/ 	.byte	0x04, 0x37
        /*0002*/ 	.short	(.L_13 - .L_12)
.L_12:
        /*0004*/ 	.word	0x00000082


	//----- nvinfo : EIATTR_KPARAM_INFO
	.align		4
.L_13:
        /*0008*/ 	.byte	0x04, 0x17
        /*000a*/ 	.short	(.L_15 - .L_14)
.L_14:
        /*000c*/ 	.word	0x00000000
        /*0010*/ 	.short	0x0005
        /*0012*/ 	.short	0x0020
        /*0014*/ 	.byte	0x00, 0xf0, 0x11, 0x00


	//----- nvinfo : EIATTR_KPARAM_INFO
	.align		4
.L_15:
        /*0018*/ 	.byte	0x04, 0x17
        /*001a*/ 	.short	(.L_17 - .L_16)
.L_16:
        /*001c*/ 	.word	0x00000000
        /*0020*/ 	.short	0x0004
        /*0022*/ 	.short	0x001c
        /*0024*/ 	.byte	0x00, 0xf0, 0x11, 0x00


	//----- nvinfo : EIATTR_KPARAM_INFO
	.align		4
.L_17:
        /*0028*/ 	.byte	0x04, 0x17
        /*002a*/ 	.short	(.L_19 - .L_18)
.L_18:
        /*002c*/ 	.word	0x00000000
        /*0030*/ 	.short	0x0003
        /*0032*/ 	.short	0x0018
        /*0034*/ 	.byte	0x00, 0xf0, 0x11, 0x00


	//----- nvinfo : EIATTR_KPARAM_INFO
	.align		4
.L_19:
        /*0038*/ 	.byte	0x04, 0x17
        /*003a*/ 	.short	(.L_21 - .L_20)
.L_20:
        /*003c*/ 	.word	0x00000000
        /*0040*/ 	.short	0x0002
        /*0042*/ 	.short	0x0010
        /*0044*/ 	.byte	0x00, 0xf5, 0x21, 0x00


	//----- nvinfo : EIATTR_KPARAM_INFO
	.align		4
.L_21:
        /*0048*/ 	.byte	0x04, 0x17
        /*004a*/ 	.short	(.L_23 - .L_22)
.L_22:
        /*004c*/ 	.word	0x00000000
        /*0050*/ 	.short	0x0001
        /*0052*/ 	.short	0x0008
        /*0054*/ 	.byte	0x00, 0xf5, 0x21, 0x00


	//----- nvinfo : EIATTR_KPARAM_INFO
	.align		4
.L_23:
        /*0058*/ 	.byte	0x04, 0x17
        /*005a*/ 	.short	(.L_25 - .L_24)
.L_24:
        /*005c*/ 	.word	0x00000000
        /*0060*/ 	.short	0x0000
        /*0062*/ 	.short	0x0000
        /*0064*/ 	.byte	0x00, 0xf5, 0x21, 0x00


	//----- nvinfo : EIATTR_SPARSE_MMA_MASK
	.align		4
.L_25:
        /*0068*/ 	.byte	0x03, 0x50
        /*006a*/ 	.short	0x0000


	//----- nvinfo : EIATTR_MAXREG_COUNT
	.align		4
        /*006c*/ 	.byte	0x03, 0x1b
        /*006e*/ 	.short	0x00ff


	//----- nvinfo : EIATTR_MERCURY_ISA_VERSION
	.align		4
        /*0070*/ 	.byte	0x03, 0x5f
        /*0072*/ 	.short	0x0101


	//----- nvinfo : EIATTR_VRC_CTA_INIT_COUNT
	.align		4
        /*0074*/ 	.byte	0x02, 0x4a
	.zero		1
	.zero		1


	//----- nvinfo : EIATTR_EXIT_INSTR_OFFSETS
	.align		4
        /*0078*/ 	.byte	0x04, 0x1c
        /*007a*/ 	.short	(.L_27 - .L_26)


	//   ....[0]....
.L_26:
        /*007c*/ 	.word	0x000000d0


	//   ....[1]....
        /*0080*/ 	.word	0x000008f0


	//----- nvinfo : EIATTR_CBANK_PARAM_SIZE
	.align		4
.L_27:
        /*0084*/ 	.byte	0x03, 0x19
        /*0086*/ 	.short	0x0024


	//----- nvinfo : EIATTR_PARAM_CBANK
	.align		4
        /*0088*/ 	.byte	0x04, 0x0a
        /*008a*/ 	.short	(.L_29 - .L_28)
	.align		4
.L_28:
        /*008c*/ 	.word	index@(.nv.constant0._Z4gemmPfS_S_iii)
        /*0090*/ 	.short	0x0380
        /*0092*/ 	.short	0x0024


	//----- nvinfo : EIATTR_SW_WAR
	.align		4
.L_29:
        /*0094*/ 	.byte	0x04, 0x36
        /*0096*/ 	.short	(.L_31 - .L_30)
.L_30:
        /*0098*/ 	.word	0x00000008
.L_31:


//--------------------- .nv.info._Z14matrixMultiplyPfS_S_iii --------------------------
	.section	.nv.info._Z14matrixMultiplyPfS_S_iii,"",@"SHT_CUDA_INFO"
	.sectionflags	@""
	.align	4


	//----- nvinfo : EIATTR_CUDA_API_VERSION
	.align		4
        /*0000*/ 	.byte	0x04, 0x37
        /*0002*/ 	.short	(.L_33 - .L_32)
.L_32:
        /*0004*/ 	.word	0x00000082


	//----- nvinfo : EIATTR_KPARAM_INFO
	.align		4
.L_33:
        /*0008*/ 	.byte	0x04, 0x17
        /*000a*/ 	.short	(.L_35 - .L_34)
.L_34:
        /*000c*/ 	.word	0x00000000
        /*0010*/ 	.short	0x0005
        /*0012*/ 	.short	0x0020
        /*0014*/ 	.byte	0x00, 0xf0, 0x11, 0x00


	//----- nvinfo : EIATTR_KPARAM_INFO
	.align		4
.L_35:
        /*0018*/ 	.byte	0x04, 0x17
        /*001a*/ 	.short	(.L_37 - .L_36)
.L_36:
        /*001c*/ 	.word	0x00000000
        /*0020*/ 	.short	0x0004
        /*0022*/ 	.short	0x001c
        /*0024*/ 	.byte	0x00, 0xf0, 0x11, 0x00


	//----- nvinfo : EIATTR_KPARAM_INFO
	.align		4
.L_37:
        /*0028*/ 	.byte	0x04, 0x17
        /*002a*/ 	.short	(.L_39 - .L_38)
.L_38:
        /*002c*/ 	.word	0x00000000
        /*0030*/ 	.short	0x0003
        /*0032*/ 	.short	0x0018
        /*0034*/ 	.byte	0x00, 0xf0, 0x11, 0x00


	//----- nvinfo : EIATTR_KPARAM_INFO
	.align		4
.L_39:
        /*0038*/ 	.byte	0x04, 0x17
        /*003a*/ 	.short	(.L_41 - .L_40)
.L_40:
        /*003c*/ 	.word	0x00000000
        /*0040*/ 	.short	0x0002
        /*0042*/ 	.short	0x0010
        /*0044*/ 	.byte	0x00, 0xf5, 0x21, 0x00


	//----- nvinfo : EIATTR_KPARAM_INFO
	.align		4
.L_41:
        /*0048*/ 	.byte	0x04, 0x17
        /*004a*/ 	.short	(.L_43 - .L_42)
.L_42:
        /*004c*/ 	.word	0x00000000
        /*0050*/ 	.short	0x0001
        /*0052*/ 	.short	0x0008
        /*0054*/ 	.byte	0x00, 0xf5, 0x21, 0x00


	//----- nvinfo : EIATTR_KPARAM_INFO
	.align		4
.L_43:
        /*0058*/ 	.byte	0x04, 0x17
        /*005a*/ 	.short	(.L_45 - .L_44)
.L_44:
        /*005c*/ 	.word	0x00000000
        /*0060*/ 	.short	0x0000
        /*0062*/ 	.short	0x0000
        /*0064*/ 	.byte	0x00, 0xf5, 0x21, 0x00


	//----- nvinfo : EIATTR_SPARSE_MMA_MASK
	.align		4
.L_45:
        /*0068*/ 	.byte	0x03, 0x50
        /*006a*/ 	.short	0x0000


	//----- nvinfo : EIATTR_MAXREG_COUNT
	.align		4
        /*006c*/ 	.byte	0x03, 0x1b
        /*006e*/ 	.short	0x00ff


	//----- nvinfo : EIATTR_MERCURY_ISA_VERSION
	.align		4
        /*0070*/ 	.byte	0x03, 0x5f
        /*0072*/ 	.short	0x0101


	//----- nvinfo : EIATTR_VRC_CTA_INIT_COUNT
	.align		4
        /*0074*/ 	.byte	0x02, 0x4a
	.zero		1
	.zero		1


	//----- nvinfo : EIATTR_EXIT_INSTR_OFFSETS
	.align		4
        /*0078*/ 	.byte	0x04, 0x1c
        /*007a*/ 	.short	(.L_47 - .L_46)


	//   ....[0]....
.L_46:
        /*007c*/ 	.word	0x000000d0


	//   ....[1]....
        /*0080*/ 	.word	0x000008f0


	//----- nvinfo : EIATTR_CBANK_PARAM_SIZE
	.align		4
.L_47:
        /*0084*/ 	.byte	0x03, 0x19
        /*0086*/ 	.short	0x0024


	//----- nvinfo : EIATTR_PARAM_CBANK
	.align		4
        /*0088*/ 	.byte	0x04, 0x0a
        /*008a*/ 	.short	(.L_49 - .L_48)
	.align		4
.L_48:
        /*008c*/ 	.word	index@(.nv.constant0._Z14matrixMultiplyPfS_S_iii)
        /*0090*/ 	.short	0x0380
        /*0092*/ 	.short	0x0024


	//----- nvinfo : EIATTR_SW_WAR
	.align		4
.L_49:
        /*0094*/ 	.byte	0x04, 0x36
        /*0096*/ 	.short	(.L_51 - .L_50)
.L_50:
        /*0098*/ 	.word	0x00000008
.L_51:


//--------------------- .nv.callgraph             --------------------------
	.section	.nv.callgraph,"",@"SHT_CUDA_CALLGRAPH"
	.align	4
	.sectionentsize	8
	.align		4
        /*0000*/ 	.word	0x00000000
	.align		4
        /*0004*/ 	.word	0xffffffff
	.align		4
        /*0008*/ 	.word	0x00000000
	.align		4
        /*000c*/ 	.word	0xfffffffe
	.align		4
        /*0010*/ 	.word	0x00000000
	.align		4
        /*0014*/ 	.word	0xfffffffd
	.align		4
        /*0018*/ 	.word	0x00000000
	.align		4
        /*001c*/ 	.word	0xfffffffc


//--------------------- .text._Z4gemmPfS_S_iii    --------------------------
	.section	.text._Z4gemmPfS_S_iii,"ax",@progbits
	.align	128
        .global         _Z4gemmPfS_S_iii
        .type           _Z4gemmPfS_S_iii,@function
        .size           _Z4gemmPfS_S_iii,(.L_x_10 - _Z4gemmPfS_S_iii)
        .other          _Z4gemmPfS_S_iii,@"STO_CUDA_ENTRY STV_DEFAULT"
_Z4gemmPfS_S_iii:
.text._Z4gemmPfS_S_iii:
[----:B------:R-:W-:Y:S01]  /*0000*/  LDC R1, c[0x0][0x37c] ;  /* 0x0000df00ff017b82 */ /* 0x000fe20000000800 */
[----:B------:R-:W0:Y:S07]  /*0010*/  S2R R5, SR_TID.X ;  /* 0x0000000000057919 */ /* 0x000e2e0000002100 */
[----:B------:R-:W1:Y:S01]  /*0020*/  LDC R16, c[0x0][0x364] ;  /* 0x0000d900ff107b82 */ /* 0x000e620000000800 */
[----:B------:R-:W2:Y:S01]  /*0030*/  LDCU UR6, c[0x0][0x398] ;  /* 0x00007300ff0677ac */ /* 0x000ea20008000800 */
[----:B------:R-:W1:Y:S06]  /*0040*/  S2R R3, SR_TID.Y ;  /* 0x0000000000037919 */ /* 0x000e6c0000002200 */
[----:B------:R-:W0:Y:S08]  /*0050*/  S2UR UR5, SR_CTAID.X ;  /* 0x00000000000579c3 */ /* 0x000e300000002500 */
[----:B------:R-:W0:Y:S08]  /*0060*/  LDC R0, c[0x0][0x360] ;  /* 0x0000d800ff007b82 */ /* 0x000e300000000800 */
[----:B------:R-:W1:Y:S08]  /*0070*/  S2UR UR4, SR_CTAID.Y ;  /* 0x00000000000479c3 */ /* 0x000e700000002600 */
[----:B------:R-:W3:Y:S01]  /*0080*/  LDC R17, c[0x0][0x3a0] ;  /* 0x0000e800ff117b82 */ /* 0x000ee20000000800 */
[----:B0-----:R-:W-:-:S02]  /*0090*/  IMAD R0, R0, UR5, R5 ;  /* 0x0000000500007c24 */ /* 0x001fc4000f8e0205 */
[----:B-1----:R-:W-:-:S03]  /*00a0*/  IMAD R16, R16, UR4, R3 ;  /* 0x0000000410107c24 */ /* 0x002fc6000f8e0203 */
[----:B---3--:R-:W-:-:S04]  /*00b0*/  ISETP.GE.AND P0, PT, R0, R17, PT ;  /* 0x000000110000720c */ /* 0x008fc80003f06270 */
[----:B--2---:R-:W-:-:S13]  /*00c0*/  ISETP.GE.OR P0, PT, R16, UR6, P0 ;  /* 0x0000000610007c0c */ /* 0x004fda0008706670 */
[----:B------:R-:W-:Y:S05]  /*00d0*/  @P0 EXIT ;  /* 0x000000000000094d */ /* 0x000fea0003800000 */
[----:B------:R-:W0:Y:S01]  /*00e0*/  LDC R19, c[0x0][0x39c] ;  /* 0x0000e700ff137b82 */ /* 0x000e220000000800 */
[----:B------:R-:W1:Y:S01]  /*00f0*/  LDCU.64 UR4, c[0x0][0x358] ;  /* 0x00006b00ff0477ac */ /* 0x000e620008000a00 */
[----:B------:R-:W-:Y:S01]  /*0100*/  HFMA2 R24, -RZ, RZ, 0, 0 ;  /* 0x00000000ff187431 */ /* 0x000fe200000001ff */
[----:B0-----:R-:W-:-:S13]  /*0110*/  ISETP.GE.AND P0, PT, R19, 0x1, PT ;  /* 0x000000011300780c */ /* 0x001fda0003f06270 */
[----:B-1----:R-:W-:Y:S05]  /*0120*/  @!P0 BRA `(.L_x_0) ;  /* 0x0000000400e08947 */ /* 0x002fea0003800000 */
[C---:B------:R-:W-:Y:S01]  /*0130*/  ISETP.GE.U32.AND P1, PT, R19.reuse, 0x8, PT ;  /* 0x000000081300780c */ /* 0x040fe20003f26070 */
[----:B------:R-:W-:Y:S01]  /*0140*/  IMAD R20, R16, R19, RZ ;  /* 0x0000001310147224 */ /* 0x000fe200078e02ff */
[----:B------:R-:W-:Y:S02]  /*0150*/  LOP3.LUT R27, R19, 0x7, RZ, 0xc0, !PT ;  /* 0x00000007131b7812 */ /* 0x000fe400078ec0ff */
[----:B------:R-:W-:Y:S02]  /*0160*/  MOV R24, RZ ;  /* 0x000000ff00187202 */ /* 0x000fe40000000f00 */
[----:B------:R-:W-:Y:S02]  /*0170*/  ISETP.NE.AND P0, PT, R27, RZ, PT ;  /* 0x000000ff1b00720c */ /* 0x000fe40003f05270 */
[----:B------:R-:W-:-:S05]  /*0180*/  MOV R21, RZ ;  /* 0x000000ff00157202 */ /* 0x000fca0000000f00 */
[----:B------:R-:W-:Y:S06]  /*0190*/  @!P1 BRA `(.L_x_1) ;  /* 0x0000000000c49947 */ /* 0x000fec0003800000 */
[----:B------:R-:W0:Y:S01]  /*01a0*/  LDC.64 R2, c[0x0][0x380] ;  /* 0x0000e000ff027b82 */ /* 0x000e220000000a00 */
[----:B------:R-:W-:Y:S02]  /*01b0*/  LOP3.LUT R21, R19, 0x7ffffff8, RZ, 0xc0, !PT ;  /* 0x7ffffff813157812 */ /* 0x000fe400078ec0ff */
[----:B------:R-:W-:Y:S02]  /*01c0*/  MOV R24, RZ ;  /* 0x000000ff00187202 */ /* 0x000fe40000000f00 */
[----:B------:R-:W-:Y:S02]  /*01d0*/  MOV R18, R0 ;  /* 0x0000000000127202 */ /* 0x000fe40000000f00 */
[----:B------:R-:W-:Y:S01]  /*01e0*/  IADD3 R22, PT, PT, -R21, RZ, RZ ;  /* 0x000000ff15167210 */ /* 0x000fe20007ffe1ff */
[----:B0-----:R-:W-:-:S03]  /*01f0*/  IMAD.WIDE.U32 R2, R20, 0x4, R2 ;  /* 0x0000000414027825 */ /* 0x001fc600078e0002 */
[----:B------:R-:W-:-:S04]  /*0200*/  IADD3 R4, P1, PT, R2, 0x10, RZ ;  /* 0x0000001002047810 */ /* 0x000fc80007f3e0ff */
[----:B------:R-:W-:-:S09]  /*0210*/  IADD3.X R5, PT, PT, RZ, R3, RZ, P1, !PT ;  /* 0x00000003ff057210 */ /* 0x000fd20000ffe4ff */
.L_x_2:
[----:B------:R-:W0:Y:S01]  /*0220*/  LDC.64 R14, c[0x0][0x388] ;  /* 0x0000e200ff0e7b82 */ /* 0x000e220000000a00 */
[----:B------:R-:W-:Y:S02]  /*0230*/  MOV R2, R4 ;  /* 0x0000000400027202 */ /* 0x000fe40000000f00 */
[----:B------:R-:W-:-:S05]  /*0240*/  MOV R3, R5 ;  /* 0x0000000500037202 */ /* 0x000fca0000000f00 */
[----:B------:R-:W2:Y:S04]  /*0250*/  LDG.E R25, desc[UR4][R2.64+-0x10] ;  /* 0xfffff00402197981 */ /* 0x000ea8000c1e1900 */
[----:B------:R-:W3:Y:S04]  /*0260*/  LDG.E R23, desc[UR4][R2.64+-0xc] ;  /* 0xfffff40402177981 */ /* 0x000ee8000c1e1900 */
[----:B------:R-:W4:Y:S04]  /*0270*/  LDG.E R29, desc[UR4][R2.64+-0x8] ;  /* 0xfffff804021d7981 */ /* 0x000f28000c1e1900 */
[----:B------:R-:W5:Y:S01]  /*0280*/  LDG.E R28, desc[UR4][R2.64+-0x4] ;  /* 0xfffffc04021c7981 */ /* 0x000f62000c1e1900 */
[----:B0-----:R-:W-:-:S05]  /*0290*/  IMAD.WIDE R14, R18, 0x4, R14 ;  /* 0x00000004120e7825 */ /* 0x001fca00078e020e */
[----:B------:R0:W2:Y:S01]  /*02a0*/  LDG.E R26, desc[UR4][R14.64] ;  /* 0x000000040e1a7981 */ /* 0x0000a2000c1e1900 */
[----:B------:R-:W-:-:S04]  /*02b0*/  IMAD.WIDE R12, R17, 0x4, R14 ;  /* 0x00000004110c7825 */ /* 0x000fc800078e020e */
[C---:B------:R-:W-:Y:S02]  /*02c0*/  IMAD.WIDE R4, R17.reuse, 0x4, R12 ;  /* 0x0000000411047825 */ /* 0x040fe400078e020c */
[----:B------:R-:W3:Y:S02]  /*02d0*/  LDG.E R12, desc[UR4][R12.64] ;  /* 0x000000040c0c7981 */ /* 0x000ee4000c1e1900 */
[C---:B------:R-:W-:Y:S02]  /*02e0*/  IMAD.WIDE R8, R17.reuse, 0x4, R4 ;  /* 0x0000000411087825 */ /* 0x040fe400078e0204 */
[----:B------:R-:W4:Y:S02]  /*02f0*/  LDG.E R4, desc[UR4][R4.64] ;  /* 0x0000000404047981 */ /* 0x000f24000c1e1900 */
[C---:B------:R-:W-:Y:S02]  /*0300*/  IMAD.WIDE R6, R17.reuse, 0x4, R8 ;  /* 0x0000000411067825 */ /* 0x040fe400078e0208 */
[----:B------:R-:W5:Y:S02]  /*0310*/  LDG.E R8, desc[UR4][R8.64] ;  /* 0x0000000408087981 */ /* 0x000f64000c1e1900 */
[----:B------:R-:W-:-:S02]  /*0320*/  IMAD.WIDE R10, R17, 0x4, R6 ;  /* 0x00000004110a7825 */ /* 0x000fc400078e0206 */
[----:B------:R-:W5:Y:S04]  /*0330*/  LDG.E R5, desc[UR4][R2.64] ;  /* 0x0000000402057981 */ /* 0x000f68000c1e1900 */
[----:B------:R-:W5:Y:S01]  /*0340*/  LDG.E R6, desc[UR4][R6.64] ;  /* 0x0000000406067981 */ /* 0x000f62000c1e1900 */
[----:B0-----:R-:W-:-:S03]  /*0350*/  IMAD.WIDE R14, R17, 0x4, R10 ;  /* 0x00000004110e7825 */ /* 0x001fc600078e020a */
[----:B------:R-:W5:Y:S04]  /*0360*/  LDG.E R10, desc[UR4][R10.64] ;  /* 0x000000040a0a7981 */ /* 0x000f68000c1e1900 */
[----:B------:R-:W5:Y:S04]  /*0370*/  LDG.E R13, desc[UR4][R14.64] ;  /* 0x000000040e0d7981 */ /* 0x000f68000c1e1900 */
[----:B------:R-:W5:Y:S04]  /*0380*/  LDG.E R7, desc[UR4][R2.64+0x4] ;  /* 0x0000040402077981 */ /* 0x000f68000c1e1900 */
[----:B------:R-:W5:Y:S01]  /*0390*/  LDG.E R9, desc[UR4][R2.64+0xc] ;  /* 0x00000c0402097981 */ /* 0x000f62000c1e1900 */
[----:B--2---:R-:W-:Y:S01]  /*03a0*/  FFMA R26, R25, R26, R24 ;  /* 0x0000001a191a7223 */ /* 0x004fe20000000018 */
[----:B------:R-:W-:-:S02]  /*03b0*/  IMAD.WIDE R24, R17, 0x4, R14 ;  /* 0x0000000411187825 */ /* 0x000fc400078e020e */
[----:B------:R-:W2:Y:S04]  /*03c0*/  LDG.E R14, desc[UR4][R2.64+0x8] ;  /* 0x00000804020e7981 */ /* 0x000ea8000c1e1900 */
[----:B------:R-:W2:Y:S01]  /*03d0*/  LDG.E R24, desc[UR4][R24.64] ;  /* 0x0000000418187981 */ /* 0x000ea2000c1e1900 */
[----:B---3--:R-:W-:Y:S01]  /*03e0*/  FFMA R12, R23, R12, R26 ;  /* 0x0000000c170c7223 */ /* 0x008fe2000000001a */
[----:B------:R-:W-:-:S03]  /*03f0*/  IADD3 R22, PT, PT, R22, 0x8, RZ ;  /* 0x0000000816167810 */ /* 0x000fc60007ffe0ff */
[----:B----4-:R-:W-:Y:S01]  /*0400*/  FFMA R29, R29, R4, R12 ;  /* 0x000000041d1d7223 */ /* 0x010fe2000000000c */
[----:B------:R-:W-:-:S03]  /*0410*/  ISETP.NE.AND P1, PT, R22, RZ, PT ;  /* 0x000000ff1600720c */ /* 0x000fc60003f25270 */
[----:B-----5:R-:W-:Y:S01]  /*0420*/  FFMA R8, R28, R8, R29 ;  /* 0x000000081c087223 */ /* 0x020fe2000000001d */
[----:B------:R-:W-:-:S03]  /*0430*/  IADD3 R4, P2, PT, R2, 0x20, RZ ;  /* 0x0000002002047810 */ /* 0x000fc60007f5e0ff */
[----:B------:R-:W-:Y:S01]  /*0440*/  FFMA R6, R5, R6, R8 ;  /* 0x0000000605067223 */ /* 0x000fe20000000008 */
[----:B------:R-:W-:Y:S02]  /*0450*/  IADD3.X R5, PT, PT, RZ, R3, RZ, P2, !PT ;  /* 0x00000003ff057210 */ /* 0x000fe400017fe4ff */
[----:B------:R-:W-:Y:S01]  /*0460*/  LEA R18, R17, R18, 0x3 ;  /* 0x0000001211127211 */ /* 0x000fe200078e18ff */
[----:B------:R-:W-:-:S04]  /*0470*/  FFMA R7, R7, R10, R6 ;  /* 0x0000000a07077223 */ /* 0x000fc80000000006 */
[----:B--2---:R-:W-:-:S04]  /*0480*/  FFMA R14, R14, R13, R7 ;  /* 0x0000000d0e0e7223 */ /* 0x004fc80000000007 */
[----:B------:R-:W-:Y:S01]  /*0490*/  FFMA R24, R9, R24, R14 ;  /* 0x0000001809187223 */ /* 0x000fe2000000000e */
[----:B------:R-:W-:Y:S06]  /*04a0*/  @P1 BRA `(.L_x_2) ;  /* 0xfffffffc005c1947 */ /* 0x000fec000383ffff */
.L_x_1:
[----:B------:R-:W-:Y:S05]  /*04b0*/  @!P0 BRA `(.L_x_0) ;  /* 0x0000000000fc8947 */ /* 0x000fea0003800000 */
[----:B------:R-:W-:Y:S02]  /*04c0*/  ISETP.GE.U32.AND P1, PT, R27, 0x4, PT ;  /* 0x000000041b00780c */ /* 0x000fe40003f26070 */
[----:B------:R-:W-:-:S04]  /*04d0*/  LOP3.LUT R14, R19, 0x3, RZ, 0xc0, !PT ;  /* 0x00000003130e7812 */ /* 0x000fc800078ec0ff */
[----:B------:R-:W-:-:S07]  /*04e0*/  ISETP.NE.AND P0, PT, R14, RZ, PT ;  /* 0x000000ff0e00720c */ /* 0x000fce0003f05270 */
[----:B------:R-:W-:Y:S06]  /*04f0*/  @!P1 BRA `(.L_x_3) ;  /* 0x00000000006c9947 */ /* 0x000fec0003800000 */
[----:B------:R-:W0:Y:S01]  /*0500*/  LDC.64 R4, c[0x0][0x388] ;  /* 0x0000e200ff047b82 */ /* 0x000e220000000a00 */
[----:B------:R-:W1:Y:S01]  /*0510*/  LDCU.64 UR6, c[0x0][0x380] ;  /* 0x00007000ff0677ac */ /* 0x000e620008000a00 */
[----:B------:R-:W-:Y:S01]  /*0520*/  IMAD R7, R21, R17, R0 ;  /* 0x0000001115077224 */ /* 0x000fe200078e0200 */
[CC--:B------:R-:W-:Y:S02]  /*0530*/  IADD3 R3, PT, PT, R20.reuse, R21.reuse, RZ ;  /* 0x0000001514037210 */ /* 0x0c0fe40007ffe0ff */
[----:B------:R-:W-:-:S03]  /*0540*/  IADD3 R8, P1, PT, R20, R21, RZ ;  /* 0x0000001514087210 */ /* 0x000fc60007f3e0ff */
[----:B------:R-:W2:Y:S01]  /*0550*/  LDC.64 R12, c[0x0][0x380] ;  /* 0x0000e000ff0c7b82 */ /* 0x000ea20000000a00 */
[----:B0-----:R-:W-:-:S04]  /*0560*/  IMAD.WIDE R4, R7, 0x4, R4 ;  /* 0x0000000407047825 */ /* 0x001fc800078e0204 */
[----:B------:R-:W-:Y:S02]  /*0570*/  IMAD.WIDE R6, R17, 0x4, R4 ;  /* 0x0000000411067825 */ /* 0x000fe400078e0204 */
[----:B------:R-:W3:Y:S02]  /*0580*/  LDG.E R4, desc[UR4][R4.64] ;  /* 0x0000000404047981 */ /* 0x000ee4000c1e1900 */
[----:B--2---:R-:W-:Y:S01]  /*0590*/  IMAD.WIDE.U32 R12, R3, 0x4, R12 ;  /* 0x00000004030c7825 */ /* 0x004fe200078e000c */
[----:B------:R-:W-:Y:S02]  /*05a0*/  IADD3.X R3, PT, PT, RZ, RZ, RZ, P1, !PT ;  /* 0x000000ffff037210 */ /* 0x000fe40000ffe4ff */
[----:B-1----:R-:W-:-:S03]  /*05b0*/  LEA R2, P1, R8, UR6, 0x2 ;  /* 0x0000000608027c11 */ /* 0x002fc6000f8210ff */
[----:B------:R-:W3:Y:S01]  /*05c0*/  LDG.E R13, desc[UR4][R12.64] ;  /* 0x000000040c0d7981 */ /* 0x000ee2000c1e1900 */
[----:B------:R-:W-:Y:S01]  /*05d0*/  LEA.HI.X R3, R8, UR7, R3, 0x2, P1 ;  /* 0x0000000708037c11 */ /* 0x000fe200088f1403 */
[C---:B------:R-:W-:Y:S02]  /*05e0*/  IMAD.WIDE R8, R17.reuse, 0x4, R6 ;  /* 0x0000000411087825 */ /* 0x040fe400078e0206 */
[----:B------:R-:W2:Y:S04]  /*05f0*/  LDG.E R6, desc[UR4][R6.64] ;  /* 0x0000000406067981 */ /* 0x000ea8000c1e1900 */
[----:B------:R-:W2:Y:S01]  /*0600*/  LDG.E R15, desc[UR4][R2.64+0x4] ;  /* 0x00000404020f7981 */ /* 0x000ea2000c1e1900 */
[----:B------:R-:W-:-:S03]  /*0610*/  IMAD.WIDE R10, R17, 0x4, R8 ;  /* 0x00000004110a7825 */ /* 0x000fc600078e0208 */
[----:B------:R-:W4:Y:S04]  /*0620*/  LDG.E R22, desc[UR4][R8.64] ;  /* 0x0000000408167981 */ /* 0x000f28000c1e1900 */
[----:B------:R-:W4:Y:S04]  /*0630*/  LDG.E R18, desc[UR4][R2.64+0x8] ;  /* 0x0000080402127981 */ /* 0x000f28000c1e1900 */
[----:B------:R-:W5:Y:S04]  /*0640*/  LDG.E R26, desc[UR4][R2.64+0xc] ;  /* 0x00000c04021a7981 */ /* 0x000f68000c1e1900 */
[----:B------:R-:W5:Y:S01]  /*0650*/  LDG.E R10, desc[UR4][R10.64] ;  /* 0x000000040a0a7981 */ /* 0x000f62000c1e1900 */
[----:B------:R-:W-:Y:S01]  /*0660*/  IADD3 R21, PT, PT, R21, 0x4, RZ ;  /* 0x0000000415157810 */ /* 0x000fe20007ffe0ff */
[----:B---3--:R-:W-:-:S04]  /*0670*/  FFMA R24, R13, R4, R24 ;  /* 0x000000040d187223 */ /* 0x008fc80000000018 */
[----:B--2---:R-:W-:-:S04]  /*0680*/  FFMA R15, R15, R6, R24 ;  /* 0x000000060f0f7223 */ /* 0x004fc80000000018 */
[----:B----4-:R-:W-:-:S04]  /*0690*/  FFMA R15, R18, R22, R15 ;  /* 0x00000016120f7223 */ /* 0x010fc8000000000f */
[----:B-----5:R-:W-:-:S07]  /*06a0*/  FFMA R24, R26, R10, R15 ;  /* 0x0000000a1a187223 */ /* 0x020fce000000000f */
.L_x_3:
[----:B------:R-:W-:Y:S05]  /*06b0*/  @!P0 BRA `(.L_x_0) ;  /* 0x00000000007c8947 */ /* 0x000fea0003800000 */
[----:B------:R-:W-:Y:S01]  /*06c0*/  ISETP.NE.AND P1, PT, R14, 0x1, PT ;  /* 0x000000010e00780c */ /* 0x000fe20003f25270 */
[----:B------:R-:W0:Y:S01]  /*06d0*/  LDC.64 R10, c[0x0][0x380] ;  /* 0x0000e000ff0a7b82 */ /* 0x000e220000000a00 */
[----:B------:R-:W-:-:S04]  /*06e0*/  LOP3.LUT R19, R19, 0x1, RZ, 0xc0, !PT ;  /* 0x0000000113137812 */ /* 0x000fc800078ec0ff */
[----:B------:R-:W-:-:S03]  /*06f0*/  ISETP.NE.U32.AND P0, PT, R19, 0x1, PT ;  /* 0x000000011300780c */ /* 0x000fc60003f05070 */
[----:B------:R-:W1:Y:S04]  /*0700*/  LDC.64 R8, c[0x0][0x388] ;  /* 0x0000e200ff087b82 */ /* 0x000e680000000a00 */
[CC--:B------:R-:W-:Y:S02]  /*0710*/  @P1 IADD3 R13, PT, PT, R20.reuse, R21.reuse, RZ ;  /* 0x00000015140d1210 */ /* 0x0c0fe40007ffe0ff */
[----:B------:R-:W-:Y:S02]  /*0720*/  @P1 IADD3 R12, P2, PT, R20, R21, RZ ;  /* 0x00000015140c1210 */ /* 0x000fe40007f5e0ff */
[----:B------:R-:W2:Y:S02]  /*0730*/  @P1 LDC.64 R2, c[0x0][0x380] ;  /* 0x0000e000ff021b82 */ /* 0x000ea40000000a00 */
[----:B------:R-:W-:-:S06]  /*0740*/  @P1 IADD3.X R14, PT, PT, RZ, RZ, RZ, P2, !PT ;  /* 0x000000ffff0e1210 */ /* 0x000fcc00017fe4ff */
[----:B------:R-:W3:Y:S01]  /*0750*/  LDC.64 R4, c[0x0][0x380] ;  /* 0x0000e000ff047b82 */ /* 0x000ee20000000a00 */
[----:B0-----:R-:W-:-:S04]  /*0760*/  @P1 IMAD.WIDE.U32 R10, R13, 0x4, R10 ;  /* 0x000000040d0a1825 */ /* 0x001fc800078e000a */
[C---:B------:R-:W-:Y:S01]  /*0770*/  @P1 IMAD R13, R21.reuse, R17, R0 ;  /* 0x00000011150d1224 */ /* 0x040fe200078e0200 */
[----:B------:R-:W-:Y:S01]  /*0780*/  @P1 IADD3 R21, PT, PT, R21, 0x2, RZ ;  /* 0x0000000215151810 */ /* 0x000fe20007ffe0ff */
[----:B------:R-:W4:Y:S01]  /*0790*/  @P1 LDG.E R11, desc[UR4][R10.64] ;  /* 0x000000040a0b1981 */ /* 0x000f22000c1e1900 */
[----:B------:R-:W0:Y:S01]  /*07a0*/  LDC.64 R6, c[0x0][0x388] ;  /* 0x0000e200ff067b82 */ /* 0x000e220000000a00 */
[----:B-1----:R-:W-:Y:S01]  /*07b0*/  @P1 IMAD.WIDE R8, R13, 0x4, R8 ;  /* 0x000000040d081825 */ /* 0x002fe200078e0208 */
[----:B------:R-:W-:Y:S02]  /*07c0*/  @!P0 IADD3 R15, PT, PT, R20, R21, RZ ;  /* 0x00000015140f8210 */ /* 0x000fe40007ffe0ff */
[----:B--2---:R-:W-:Y:S01]  /*07d0*/  @P1 LEA R2, P2, R12, R2, 0x2 ;  /* 0x000000020c021211 */ /* 0x004fe200078410ff */
[----:B------:R-:W-:-:S03]  /*07e0*/  @!P0 IMAD R21, R21, R17, R0 ;  /* 0x0000001115158224 */ /* 0x000fc600078e0200 */
[----:B------:R-:W-:Y:S01]  /*07f0*/  @P1 LEA.HI.X R3, R12, R3, R14, 0x2, P2 ;  /* 0x000000030c031211 */ /* 0x000fe200010f140e */
[----:B------:R-:W-:Y:S01]  /*0800*/  @P1 IMAD.WIDE R12, R17, 0x4, R8 ;  /* 0x00000004110c1825 */ /* 0x000fe200078e0208 */
[----:B------:R-:W4:Y:S03]  /*0810*/  @P1 LDG.E R14, desc[UR4][R8.64] ;  /* 0x00000004080e1981 */ /* 0x000f26000c1e1900 */
[----:B---3--:R-:W-:Y:S01]  /*0820*/  @!P0 IMAD.WIDE.U32 R4, R15, 0x4, R4 ;  /* 0x000000040f048825 */ /* 0x008fe200078e0004 */
[----:B------:R-:W2:Y:S04]  /*0830*/  @P1 LDG.E R2, desc[UR4][R2.64+0x4] ;  /* 0x0000040402021981 */ /* 0x000ea8000c1e1900 */
[----:B------:R-:W2:Y:S01]  /*0840*/  @P1 LDG.E R12, desc[UR4][R12.64] ;  /* 0x000000040c0c1981 */ /* 0x000ea2000c1e1900 */
[----:B0-----:R-:W-:-:S03]  /*0850*/  @!P0 IMAD.WIDE R6, R21, 0x4, R6 ;  /* 0x0000000415068825 */ /* 0x001fc600078e0206 */
[----:B------:R-:W3:Y:S04]  /*0860*/  @!P0 LDG.E R5, desc[UR4][R4.64] ;  /* 0x0000000404058981 */ /* 0x000ee8000c1e1900 */
[----:B------:R-:W3:Y:S01]  /*0870*/  @!P0 LDG.E R6, desc[UR4][R6.64] ;  /* 0x0000000406068981 */ /* 0x000ee2000c1e1900 */
[----:B----4-:R-:W-:-:S04]  /*0880*/  @P1 FFMA R11, R11, R14, R24 ;  /* 0x0000000e0b0b1223 */ /* 0x010fc80000000018 */
[----:B--2---:R-:W-:-:S04]  /*0890*/  @P1 FFMA R24, R2, R12, R11 ;  /* 0x0000000c02181223 */ /* 0x004fc8000000000b */
[----:B---3--:R-:W-:-:S07]  /*08a0*/  @!P0 FFMA R24, R5, R6, R24 ;  /* 0x0000000605188223 */ /* 0x008fce0000000018 */
.L_x_0:
[----:B------:R-:W0:Y:S01]  /*08b0*/  LDC.64 R2, c[0x0][0x390] ;  /* 0x0000e400ff027b82 */ /* 0x000e220000000a00 */
[----:B------:R-:W-:-:S04]  /*08c0*/  IMAD R17, R16, R17, R0 ;  /* 0x0000001110117224 */ /* 0x000fc800078e0200 */
[----:B0-----:R-:W-:-:S05]  /*08d0*/  IMAD.WIDE R2, R17, 0x4, R2 ;  /* 0x0000000411027825 */ /* 0x001fca00078e0202 */
[----:B------:R-:W-:Y:S01]  /*08e0*/  STG.E desc[UR4][R2.64], R24 ;  /* 0x0000001802007986 */ /* 0x000fe2000c101904 */
[----:B------:R-:W-:Y:S05]  /*08f0*/  EXIT ;  /* 0x000000000000794d */ /* 0x000fea0003800000 */
.L_x_4:
[----:B------:R-:W-:-:S00]  /*0900*/  BRA `(.L_x_4) ;  /* 0xfffffffc00fc7947 */ /* 0x000fc0000383ffff */
[----:B------:R-:W-:-:S00]  /*0910*/  NOP ;  /* 0x0000000000007918 */ /* 0x000fc00000000000 */
        /* <DEDUP_REMOVED lines=14> */
.L_x_10:


//--------------------- .text._Z14matrixMultiplyPfS_S_iii --------------------------
	.section	.text._Z14matrixMultiplyPfS_S_iii,"ax",@progbits
	.align	128
        .global         _Z14matrixMultiplyPfS_S_iii
        .type           _Z14matrixMultiplyPfS_S_iii,@function
        .size           _Z14matrixMultiplyPfS_S_iii,(.L_x_11 - _Z14matrixMultiplyPfS_S_iii)
        .other          _Z14matrixMultiplyPfS_S_iii,@"STO_CUDA_ENTRY STV_DEFAULT"
_Z14matrixMultiplyPfS_S_iii:
.text._Z14matrixMultiplyPfS_S_iii:
        /* <DEDUP_REMOVED lines=34> */
.L_x_7:
        /* <DEDUP_REMOVED lines=41> */
.L_x_6:
        /* <DEDUP_REMOVED lines=32> */
.L_x_8:
        /* <DEDUP_REMOVED lines=32> */
.L_x_5:
[----:B------:R-:W0:Y:S01]  /*08b0*/  LDC.64 R2, c[0x0][0x390] ;  /* 0x0000e400ff027b82 */ /* 0x000e220000000a00 */
[----:B------:R-:W-:-:S04]  /*08c0*/  IMAD R17, R16, R17, R0 ;  /* 0x0000001110117224 */ /* 0x000fc800078e0200 */
[----:B0-----:R-:W-:-:S05]  /*08d0*/  IMAD.WIDE R2, R17, 0x4, R2 ;  /* 0x0000000411027825 */ /* 0x001fca00078e0202 */
[----:B------:R-:W-:Y:S01]  /*08e0*/  STG.E desc[UR4][R2.64], R24 ;  /* 0x0000001802007986 */ /* 0x000fe2000c101904 */
[----:B------:R-:W-:Y:S05]  /*08f0*/  EXIT ;  /* 0x000000000000794d */ /* 0x000fea0003800000 */
.L_x_9:
        /* <DEDUP_REMOVED lines=16> */
.L_x_11:


//--------------------- .nv.shared.reserved.0     --------------------------
	.section	.nv.shared.reserved.0,"aw",@nobits
	.weak		__nv_reservedSMEM_offset_0_alias
	.size		__nv_reservedSMEM_offset_0_alias, 0, 64
	.other		__nv_reservedSMEM_offset_0_alias,@"STO_CUDA_RESERVED_SHARED STV_DEFAULT"
__nv_reservedSMEM_offset_0_alias:
	.zero		0
	.zero		64


//--------------------- .nv.constant0._Z4gemmPfS_S_iii --------------------------
	.section	.nv.constant0._Z4gemmPfS_S_iii,"a",@progbits
	.sectionflags	@""
	.align	4
.nv.constant0._Z4gemmPfS_S_iii:
	.zero		932


//--------------------- .nv.constant0._Z14matrixMultiplyPfS_S_iii --------------------------
	.section	.nv.constant0._Z14matrixMultiplyPfS_S_iii,"a",@progbits
	.sectionflags	@""
	.align	4
.nv.constant0._Z14matrixMultiplyPfS_S_iii:
	.zero		932


//--------------------- SYMBOLS --------------------------

	.type		.nv.reservedSmem.offset0,@object
	.size		.nv.reservedSmem.offset0,0x4
